//
// Generated by NVIDIA NVVM Compiler
//
// Compiler Build ID: CL-36424714
// Cuda compilation tools, release 13.0, V13.0.88
// Based on NVVM 20.0.0
//

.version 9.0
.target sm_100
.address_size 64

	// .globl	_Z27region_hotspot_stats_kernelPKiiiiiPfS1_Phf
.extern .shared .align 16 .b8 shared_memory[];

.visible .entry _Z27region_hotspot_stats_kernelPKiiiiiPfS1_Phf(
	.param .u64 .ptr .align 1 _Z27region_hotspot_stats_kernelPKiiiiiPfS1_Phf_param_0,
	.param .u32 _Z27region_hotspot_stats_kernelPKiiiiiPfS1_Phf_param_1,
	.param .u32 _Z27region_hotspot_stats_kernelPKiiiiiPfS1_Phf_param_2,
	.param .u32 _Z27region_hotspot_stats_kernelPKiiiiiPfS1_Phf_param_3,
	.param .u32 _Z27region_hotspot_stats_kernelPKiiiiiPfS1_Phf_param_4,
	.param .u64 .ptr .align 1 _Z27region_hotspot_stats_kernelPKiiiiiPfS1_Phf_param_5,
	.param .u64 .ptr .align 1 _Z27region_hotspot_stats_kernelPKiiiiiPfS1_Phf_param_6,
	.param .u64 .ptr .align 1 _Z27region_hotspot_stats_kernelPKiiiiiPfS1_Phf_param_7,
	.param .f32 _Z27region_hotspot_stats_kernelPKiiiiiPfS1_Phf_param_8
)
{
	.reg .pred 	%p<15>;
	.reg .b16 	%rs<2>;
	.reg .b32 	%r<40>;
	.reg .b32 	%f<23>;
	.reg .b64 	%rd<16>;

	ld.param.u64 	%rd1, [_Z27region_hotspot_stats_kernelPKiiiiiPfS1_Phf_param_0];
	ld.param.u32 	%r16, [_Z27region_hotspot_stats_kernelPKiiiiiPfS1_Phf_param_2];
	ld.param.u32 	%r17, [_Z27region_hotspot_stats_kernelPKiiiiiPfS1_Phf_param_3];
	ld.param.u32 	%r18, [_Z27region_hotspot_stats_kernelPKiiiiiPfS1_Phf_param_4];
	ld.param.u64 	%rd2, [_Z27region_hotspot_stats_kernelPKiiiiiPfS1_Phf_param_5];
	ld.param.u64 	%rd3, [_Z27region_hotspot_stats_kernelPKiiiiiPfS1_Phf_param_6];
	ld.param.u64 	%rd4, [_Z27region_hotspot_stats_kernelPKiiiiiPfS1_Phf_param_7];
	ld.param.f32 	%f2, [_Z27region_hotspot_stats_kernelPKiiiiiPfS1_Phf_param_8];
	mov.u32 	%r1, %ctaid.x;
	mov.u32 	%r2, %ctaid.y;
	mov.u32 	%r3, %tid.x;
	mov.u32 	%r4, %tid.y;
	setp.ge.s32 	%p1, %r3, %r18;
	setp.ge.s32 	%p2, %r4, %r17;
	or.pred  	%p3, %p2, %p1;
	@%p3 bra 	$L__BB0_18;
	cvta.to.global.u64 	%rd5, %rd1;
	mul.lo.s32 	%r5, %r18, %r17;
	mad.lo.s32 	%r6, %r18, %r4, %r3;
	mad.lo.s32 	%r19, %r18, %r1, %r3;
	mad.lo.s32 	%r20, %r17, %r2, %r4;
	mad.lo.s32 	%r7, %r20, %r16, %r19;
	shl.b32 	%r21, %r5, 2;
	mov.u32 	%r22, shared_memory;
	add.s32 	%r8, %r22, %r21;
	mul.wide.s32 	%rd6, %r7, 4;
	add.s64 	%rd7, %rd5, %rd6;
	ld.global.u32 	%r23, [%rd7];
	shl.b32 	%r24, %r6, 2;
	add.s32 	%r9, %r22, %r24;
	st.shared.u32 	[%r9], %r23;
	cvt.rn.f32.s32 	%f3, %r23;
	add.s32 	%r10, %r8, %r24;
	st.shared.f32 	[%r10], %f3;
	bar.sync 	0;
	setp.lt.u32 	%p4, %r5, 2;
	@%p4 bra 	$L__BB0_7;
	mov.u32 	%r38, %r5;
$L__BB0_3:
	mov.u32 	%r11, %r38;
	add.s32 	%r25, %r11, 1;
	shr.u32 	%r38, %r25, 1;
	setp.ge.s32 	%p5, %r6, %r38;
	@%p5 bra 	$L__BB0_6;
	add.s32 	%r26, %r38, %r6;
	setp.ge.s32 	%p6, %r26, %r11;
	@%p6 bra 	$L__BB0_6;
	shl.b32 	%r27, %r38, 2;
	add.s32 	%r28, %r10, %r27;
	ld.shared.f32 	%f4, [%r28];
	ld.shared.f32 	%f5, [%r10];
	add.f32 	%f6, %f4, %f5;
	st.shared.f32 	[%r10], %f6;
$L__BB0_6:
	bar.sync 	0;
	setp.gt.u32 	%p7, %r11, 2;
	@%p7 bra 	$L__BB0_3;
$L__BB0_7:
	add.s32 	%r13, %r8, %r21;
	setp.ne.s32 	%p8, %r6, 0;
	@%p8 bra 	$L__BB0_9;
	ld.shared.f32 	%f7, [%r8];
	cvt.rn.f32.u32 	%f8, %r5;
	div.rn.f32 	%f9, %f7, %f8;
	st.shared.f32 	[%r13], %f9;
$L__BB0_9:
	setp.lt.u32 	%p9, %r5, 2;
	bar.sync 	0;
	ld.shared.f32 	%f1, [%r13];
	ld.shared.u32 	%r30, [%r9];
	cvt.rn.f32.s32 	%f10, %r30;
	sub.f32 	%f11, %f10, %f1;
	mul.f32 	%f12, %f11, %f11;
	st.shared.f32 	[%r10], %f12;
	bar.sync 	0;
	@%p9 bra 	$L__BB0_15;
	mov.u32 	%r39, %r5;
$L__BB0_11:
	mov.u32 	%r14, %r39;
	add.s32 	%r31, %r14, 1;
	shr.u32 	%r39, %r31, 1;
	setp.ge.s32 	%p10, %r6, %r39;
	@%p10 bra 	$L__BB0_14;
	add.s32 	%r32, %r39, %r6;
	setp.ge.s32 	%p11, %r32, %r14;
	@%p11 bra 	$L__BB0_14;
	shl.b32 	%r33, %r39, 2;
	add.s32 	%r34, %r10, %r33;
	ld.shared.f32 	%f13, [%r34];
	ld.shared.f32 	%f14, [%r10];
	add.f32 	%f15, %f13, %f14;
	st.shared.f32 	[%r10], %f15;
$L__BB0_14:
	bar.sync 	0;
	setp.gt.u32 	%p12, %r14, 2;
	@%p12 bra 	$L__BB0_11;
$L__BB0_15:
	setp.ne.s32 	%p13, %r6, 0;
	@%p13 bra 	$L__BB0_17;
	ld.shared.f32 	%f16, [%r8];
	cvt.rn.f32.u32 	%f17, %r5;
	div.rn.f32 	%f18, %f16, %f17;
	sqrt.rn.f32 	%f19, %f18;
	div.s32 	%r35, %r16, %r18;
	mad.lo.s32 	%r36, %r35, %r2, %r1;
	cvta.to.global.u64 	%rd8, %rd2;
	mul.wide.s32 	%rd9, %r36, 4;
	add.s64 	%rd10, %rd8, %rd9;
	st.global.f32 	[%rd10], %f1;
	cvta.to.global.u64 	%rd11, %rd3;
	add.s64 	%rd12, %rd11, %rd9;
	st.global.f32 	[%rd12], %f19;
	st.shared.f32 	[%r13+4], %f19;
$L__BB0_17:
	cvt.s64.s32 	%rd13, %r7;
	bar.sync 	0;
	ld.shared.f32 	%f20, [%r13+4];
	fma.rn.f32 	%f21, %f2, %f20, %f1;
	ld.shared.u32 	%r37, [%r9];
	cvt.rn.f32.s32 	%f22, %r37;
	setp.lt.f32 	%p14, %f21, %f22;
	selp.u16 	%rs1, 1, 0, %p14;
	cvta.to.global.u64 	%rd14, %rd4;
	add.s64 	%rd15, %rd14, %rd13;
	st.global.u8 	[%rd15], %rs1;
$L__BB0_18:
	ret;

}


// ===== COMPILED SASS (sm_100) =====

	.target	sm_100

	.elftype	@"ET_EXEC"


//--------------------- .note.nv.tkinfo           --------------------------
	.section	.note.nv.tkinfo,"",@"SHT_NOTE"
	.sectionflags	@"SHF_NOTE_NV_TKINFO"
	.tkinfo
        /*0018*/ 	.word	0x00000002
        /*0030*/ 	.string	""
        /*0030*/ 	.string	"ptxas"
        /*0030*/ 	.string	"Cuda compilation tools, release 13.0, V13.0.88"
        /*0030*/ 	.string	"Build cuda_13.0.r13.0/compiler.36424714_0"
        /*0030*/ 	.string	"-arch sm_100 -m 64 "



//--------------------- .note.nv.cuinfo           --------------------------
	.section	.note.nv.cuinfo,"",@"SHT_NOTE"
	.sectionflags	@"SHF_NOTE_NV_CUINFO"
        /*0018*/ 	.short	0x0002
        /*001a*/ 	.short	0x0064
        /*001c*/ 	.short	0x0082
	.zero		2


//--------------------- .nv.info                  --------------------------
	.section	.nv.info,"",@"SHT_CUDA_INFO"
	.align	4


	//----- nvinfo : EIATTR_REGCOUNT
	.align		4
        /*0000*/ 	.byte	0x04, 0x2f
        /*0002*/ 	.short	(.L_1 - .L_0)
	.align		4
.L_0:
        /*0004*/ 	.word	index@(_Z27region_hotspot_stats_kernelPKiiiiiPfS1_Phf)
        /*0008*/ 	.word	0x00000015


	//----- nvinfo : EIATTR_FRAME_SIZE
	.align		4
.L_1:
        /*000c*/ 	.byte	0x04, 0x11
        /*000e*/ 	.short	(.L_3 - .L_2)
	.align		4
.L_2:
        /*0010*/ 	.word	index@($__internal_1_$__cuda_sm3x_div_rn_noftz_f32_slowpath)
        /*0014*/ 	.word	0x00000000


	//----- nvinfo : EIATTR_FRAME_SIZE
	.align		4
.L_3:
        /*0018*/ 	.byte	0x04, 0x11
        /*001a*/ 	.short	(.L_5 - .L_4)
	.align		4
.L_4:
        /*001c*/ 	.word	index@($__internal_0_$__cuda_sm20_sqrt_rn_f32_slowpath)
        /*0020*/ 	.word	0x00000000


	//----- nvinfo : EIATTR_FRAME_SIZE
	.align		4
.L_5:
        /*0024*/ 	.byte	0x04, 0x11
        /*0026*/ 	.short	(.L_7 - .L_6)
	.align		4
.L_6:
        /*0028*/ 	.word	index@(_Z27region_hotspot_stats_kernelPKiiiiiPfS1_Phf)
        /*002c*/ 	.word	0x00000000


	//----- nvinfo : EIATTR_MIN_STACK_SIZE
	.align		4
.L_7:
        /*0030*/ 	.byte	0x04, 0x12
        /*0032*/ 	.short	(.L_9 - .L_8)
	.align		4
.L_8:
        /*0034*/ 	.word	index@(_Z27region_hotspot_stats_kernelPKiiiiiPfS1_Phf)
        /*0038*/ 	.word	0x00000000
.L_9:


//--------------------- .nv.compat                --------------------------
	.section	.nv.compat,"",@"SHT_CUDA_COMPAT_INFO"
	.align	4
        /*0000*/ 	.byte	0x02, 0x09, 0x00, 0x00, 0x02, 0x02, 0x01, 0x00, 0x02, 0x05, 0x05, 0x00, 0x03, 0x07, 0x01, 0x01
        /*0010*/ 	.byte	0x02, 0x03, 0x00, 0x00, 0x02, 0x06, 0x01, 0x00, 0x04, 0x0b, 0x08, 0x00, 0x01, 0x00, 0x00, 0x00
        /*0020*/ 	.byte	0x00, 0x00, 0x00, 0x00


//--------------------- .nv.info._Z27region_hotspot_stats_kernelPKiiiiiPfS1_Phf --------------------------
	.section	.nv.info._Z27region_hotspot_stats_kernelPKiiiiiPfS1_Phf,"",@"SHT_CUDA_INFO"
	.sectionflags	@""
	.align	4


	//----- nvinfo : EIATTR_CUDA_API_VERSION
	.align		4
        /*0000*/ 	.byte	0x04, 0x37
        /*0002*/ 	.short	(.L_11 - .L_10)
.L_10:
        /*0004*/ 	.word	0x00000082


	//----- nvinfo : EIATTR_KPARAM_INFO
	.align		4
.L_11:
        /*0008*/ 	.byte	0x04, 0x17
        /*000a*/ 	.short	(.L_13 - .L_12)
.L_12:
        /*000c*/ 	.word	0x00000000
        /*0010*/ 	.short	0x0008
        /*0012*/ 	.short	0x0030
        /*0014*/ 	.byte	0x00, 0xf0, 0x11, 0x00


	//----- nvinfo : EIATTR_KPARAM_INFO
	.align		4
.L_13:
        /*0018*/ 	.byte	0x04, 0x17
        /*001a*/ 	.short	(.L_15 - .L_14)
.L_14:
        /*001c*/ 	.word	0x00000000
        /*0020*/ 	.short	0x0007
        /*0022*/ 	.short	0x0028
        /*0024*/ 	.byte	0x00, 0xf5, 0x21, 0x00


	//----- nvinfo : EIATTR_KPARAM_INFO
	.align		4
.L_15:
        /*0028*/ 	.byte	0x04, 0x17
        /*002a*/ 	.short	(.L_17 - .L_16)
.L_16:
        /*002c*/ 	.word	0x00000000
        /*0030*/ 	.short	0x0006
        /*0032*/ 	.short	0x0020
        /*0034*/ 	.byte	0x00, 0xf5, 0x21, 0x00


	//----- nvinfo : EIATTR_KPARAM_INFO
	.align		4
.L_17:
        /*0038*/ 	.byte	0x04, 0x17
        /*003a*/ 	.short	(.L_19 - .L_18)
.L_18:
        /*003c*/ 	.word	0x00000000
        /*0040*/ 	.short	0x0005
        /*0042*/ 	.short	0x0018
        /*0044*/ 	.byte	0x00, 0xf5, 0x21, 0x00


	//----- nvinfo : EIATTR_KPARAM_INFO
	.align		4
.L_19:
        /*0048*/ 	.byte	0x04, 0x17
        /*004a*/ 	.short	(.L_21 - .L_20)
.L_20:
        /*004c*/ 	.word	0x00000000
        /*0050*/ 	.short	0x0004
        /*0052*/ 	.short	0x0014
        /*0054*/ 	.byte	0x00, 0xf0, 0x11, 0x00


	//----- nvinfo : EIATTR_KPARAM_INFO
	.align		4
.L_21:
        /*0058*/ 	.byte	0x04, 0x17
        /*005a*/ 	.short	(.L_23 - .L_22)
.L_22:
        /*005c*/ 	.word	0x00000000
        /*0060*/ 	.short	0x0003
        /*0062*/ 	.short	0x0010
        /*0064*/ 	.byte	0x00, 0xf0, 0x11, 0x00


	//----- nvinfo : EIATTR_KPARAM_INFO
	.align		4
.L_23:
        /*0068*/ 	.byte	0x04, 0x17
        /*006a*/ 	.short	(.L_25 - .L_24)
.L_24:
        /*006c*/ 	.word	0x00000000
        /*0070*/ 	.short	0x0002
        /*0072*/ 	.short	0x000c
        /*0074*/ 	.byte	0x00, 0xf0, 0x11, 0x00


	//----- nvinfo : EIATTR_KPARAM_INFO
	.align		4
.L_25:
        /*0078*/ 	.byte	0x04, 0x17
        /*007a*/ 	.short	(.L_27 - .L_26)
.L_26:
        /*007c*/ 	.word	0x00000000
        /*0080*/ 	.short	0x0001
        /*0082*/ 	.short	0x0008
        /*0084*/ 	.byte	0x00, 0xf0, 0x11, 0x00


	//----- nvinfo : EIATTR_KPARAM_INFO
	.align		4
.L_27:
        /*0088*/ 	.byte	0x04, 0x17
        /*008a*/ 	.short	(.L_29 - .L_28)
.L_28:
        /*008c*/ 	.word	0x00000000
        /*0090*/ 	.short	0x0000
        /*0092*/ 	.short	0x0000
        /*0094*/ 	.byte	0x00, 0xf5, 0x21, 0x00


	//----- nvinfo : EIATTR_SPARSE_MMA_MASK
	.align		4
.L_29:
        /*0098*/ 	.byte	0x03, 0x50
        /*009a*/ 	.short	0x0000


	//----- nvinfo : EIATTR_MAXREG_COUNT
	.align		4
        /*009c*/ 	.byte	0x03, 0x1b
        /*009e*/ 	.short	0x00ff


	//----- nvinfo : EIATTR_NUM_BARRIERS
	.align		4
        /*00a0*/ 	.byte	0x02, 0x4c
        /*00a2*/ 	.byte	0x01
	.zero		1


	//----- nvinfo : EIATTR_MERCURY_ISA_VERSION
	.align		4
        /*00a4*/ 	.byte	0x03, 0x5f
        /*00a6*/ 	.short	0x0101


	//----- nvinfo : EIATTR_VRC_CTA_INIT_COUNT
	.align		4
        /*00a8*/ 	.byte	0x02, 0x4a
	.zero		1
	.zero		1


	//----- nvinfo : EIATTR_EXIT_INSTR_OFFSETS
	.align		4
        /*00ac*/ 	.byte	0x04, 0x1c
        /*00ae*/ 	.short	(.L_31 - .L_30)


	//   ....[0]....
.L_30:
        /*00b0*/ 	.word	0x00000060


	//   ....[1]....
        /*00b4*/ 	.word	0x00000a70


	//----- nvinfo : EIATTR_CRS_STACK_SIZE
	.align		4
.L_31:
        /*00b8*/ 	.byte	0x04, 0x1e
        /*00ba*/ 	.short	(.L_33 - .L_32)
.L_32:
        /*00bc*/ 	.word	0x00000000


	//----- nvinfo : EIATTR_CBANK_PARAM_SIZE
	.align		4
.L_33:
        /*00c0*/ 	.byte	0x03, 0x19
        /*00c2*/ 	.short	0x0034


	//----- nvinfo : EIATTR_PARAM_CBANK
	.align		4
        /*00c4*/ 	.byte	0x04, 0x0a
        /*00c6*/ 	.short	(.L_35 - .L_34)
	.align		4
.L_34:
        /*00c8*/ 	.word	index@(.nv.constant0._Z27region_hotspot_stats_kernelPKiiiiiPfS1_Phf)
        /*00cc*/ 	.short	0x0380
        /*00ce*/ 	.short	0x0034


	//----- nvinfo : EIATTR_SW_WAR
	.align		4
.L_35:
        /*00d0*/ 	.byte	0x04, 0x36
        /*00d2*/ 	.short	(.L_37 - .L_36)
.L_36:
        /*00d4*/ 	.word	0x00000008
.L_37:


//--------------------- .nv.callgraph             --------------------------
	.section	.nv.callgraph,"",@"SHT_CUDA_CALLGRAPH"
	.align	4
	.sectionentsize	8
	.align		4
        /*0000*/ 	.word	0x00000000
	.align		4
        /*0004*/ 	.word	0xffffffff
	.align		4
        /*0008*/ 	.word	0x00000000
	.align		4
        /*000c*/ 	.word	0xfffffffe
	.align		4
        /*0010*/ 	.word	0x00000000
	.align		4
        /*0014*/ 	.word	0xfffffffd
	.align		4
        /*0018*/ 	.word	0x00000000
	.align		4
        /*001c*/ 	.word	0xfffffffc


//--------------------- .text._Z27region_hotspot_stats_kernelPKiiiiiPfS1_Phf --------------------------
	.section	.text._Z27region_hotspot_stats_kernelPKiiiiiPfS1_Phf,"ax",@progbits
	.align	128
        .global         _Z27region_hotspot_stats_kernelPKiiiiiPfS1_Phf
        .type           _Z27region_hotspot_stats_kernelPKiiiiiPfS1_Phf,@function
        .size           _Z27region_hotspot_stats_kernelPKiiiiiPfS1_Phf,(.L_x_27 - _Z27region_hotspot_stats_kernelPKiiiiiPfS1_Phf)
        .other          _Z27region_hotspot_stats_kernelPKiiiiiPfS1_Phf,@"STO_CUDA_ENTRY STV_DEFAULT"
_Z27region_hotspot_stats_kernelPKiiiiiPfS1_Phf:
.text._Z27region_hotspot_stats_kernelPKiiiiiPfS1_Phf:
[----:B------:R-:W-:Y:S01]  /*0000*/  LDC R1, c[0x0][0x37c] ;  /* 0x0000df00ff017b82 */ /* 0x000fe20000000800 */
[----:B------:R-:W0:Y:S01]  /*0010*/  S2R R7, SR_TID.X ;  /* 0x0000000000077919 */ /* 0x000e220000002100 */
[----:B------:R-:W0:Y:S01]  /*0020*/  LDCU.64 UR8, c[0x0][0x390] ;  /* 0x00007200ff0877ac */ /* 0x000e220008000a00 */
[----:B------:R-:W1:Y:S01]  /*0030*/  S2R R8, SR_TID.Y ;  /* 0x0000000000087919 */ /* 0x000e620000002200 */
[----:B0-----:R-:W-:-:S04]  /*0040*/  ISETP.GE.AND P0, PT, R7, UR9, PT ;  /* 0x0000000907007c0c */ /* 0x001fc8000bf06270 */
[----:B-1----:R-:W-:-:S13]  /*0050*/  ISETP.GE.OR P0, PT, R8, UR8, P0 ;  /* 0x0000000808007c0c */ /* 0x002fda0008706670 */
[----:B------:R-:W-:Y:S05]  /*0060*/  @P0 EXIT ;  /* 0x000000000000094d */ /* 0x000fea0003800000 */
[----:B------:R-:W0:Y:S01]  /*0070*/  S2R R4, SR_CTAID.X ;  /* 0x0000000000047919 */ /* 0x000e220000002500 */
[----:B------:R-:W1:Y:S01]  /*0080*/  LDC.64 R10, c[0x0][0x380] ;  /* 0x0000e000ff0a7b82 */ /* 0x000e620000000a00 */
[----:B------:R-:W2:Y:S01]  /*0090*/  LDCU UR4, c[0x0][0x38c] ;  /* 0x00007180ff0477ac */ /* 0x000ea20008000800 */
[----:B------:R-:W3:Y:S01]  /*00a0*/  S2R R5, SR_CTAID.Y ;  /* 0x0000000000057919 */ /* 0x000ee20000002600 */
[----:B------:R-:W4:Y:S01]  /*00b0*/  LDCU.64 UR10, c[0x0][0x358] ;  /* 0x00006b00ff0a77ac */ /* 0x000f220008000a00 */
[----:B0-----:R-:W-:Y:S02]  /*00c0*/  IMAD R2, R4, UR9, R7 ;  /* 0x0000000904027c24 */ /* 0x001fe4000f8e0207 */
[----:B---3--:R-:W-:-:S04]  /*00d0*/  IMAD R3, R5, UR8, R8 ;  /* 0x0000000805037c24 */ /* 0x008fc8000f8e0208 */
[----:B--2---:R-:W-:-:S04]  /*00e0*/  IMAD R2, R3, UR4, R2 ;  /* 0x0000000403027c24 */ /* 0x004fc8000f8e0202 */
[----:B-1----:R-:W-:-:S06]  /*00f0*/  IMAD.WIDE R10, R2, 0x4, R10 ;  /* 0x00000004020a7825 */ /* 0x002fcc00078e020a */
[----:B----4-:R-:W2:Y:S01]  /*0100*/  LDG.E R11, desc[UR10][R10.64] ;  /* 0x0000000a0a0b7981 */ /* 0x010ea2000c1e1900 */
[----:B------:R-:W0:Y:S01]  /*0110*/  S2UR UR6, SR_CgaCtaId ;  /* 0x00000000000679c3 */ /* 0x000e220000008800 */
[----:B------:R-:W-:Y:S01]  /*0120*/  UMOV UR5, 0x400 ;  /* 0x0000040000057882 */ /* 0x000fe20000000000 */
[----:B------:R-:W-:Y:S02]  /*0130*/  UIMAD UR4, UR9, UR8, URZ ;  /* 0x00000008090472a4 */ /* 0x000fe4000f8e02ff */
[----:B------:R-:W-:Y:S02]  /*0140*/  IMAD R8, R8, UR9, R7 ;  /* 0x0000000908087c24 */ /* 0x000fe4000f8e0207 */
[----:B------:R-:W-:-:S03]  /*0150*/  UISETP.GE.U32.AND UP0, UPT, UR4, 0x2, UPT ;  /* 0x000000020400788c */ /* 0x000fc6000bf06070 */
[----:B------:R-:W-:Y:S01]  /*0160*/  ISETP.NE.AND P1, PT, R8, RZ, PT ;  /* 0x000000ff0800720c */ /* 0x000fe20003f25270 */
[----:B0-----:R-:W-:-:S04]  /*0170*/  ULEA UR5, UR6, UR5, 0x18 ;  /* 0x0000000506057291 */ /* 0x001fc8000f8ec0ff */
[----:B------:R-:W-:Y:S02]  /*0180*/  ULEA UR6, UR4, UR5, 0x2 ;  /* 0x0000000504067291 */ /* 0x000fe4000f8e10ff */
[----:B------:R-:W-:-:S04]  /*0190*/  LEA R6, R8, UR5, 0x2 ;  /* 0x0000000508067c11 */ /* 0x000fc8000f8e10ff */
[----:B------:R-:W-:Y:S02]  /*01a0*/  LEA R9, R8, UR6, 0x2 ;  /* 0x0000000608097c11 */ /* 0x000fe4000f8e10ff */
[----:B--2---:R-:W-:Y:S01]  /*01b0*/  I2FP.F32.S32 R0, R11 ;  /* 0x0000000b00007245 */ /* 0x004fe20000201400 */
[----:B------:R0:W-:Y:S04]  /*01c0*/  STS [R6], R11 ;  /* 0x0000000b06007388 */ /* 0x0001e80000000800 */
[----:B------:R0:W-:Y:S01]  /*01d0*/  STS [R9], R0 ;  /* 0x0000000009007388 */ /* 0x0001e20000000800 */
[----:B------:R-:W-:Y:S06]  /*01e0*/  BAR.SYNC.DEFER_BLOCKING 0x0 ;  /* 0x0000000000007b1d */ /* 0x000fec0000010000 */
[----:B------:R-:W-:Y:S05]  /*01f0*/  BRA.U !UP0, `(.L_x_0) ;  /* 0x00000001083c7547 */ /* 0x000fea000b800000 */
[----:B------:R-:W-:-:S07]  /*0200*/  IMAD.U32 R3, RZ, RZ, UR4 ;  /* 0x00000004ff037e24 */ /* 0x000fce000f8e00ff */
.L_x_1:
[----:B0-----:R-:W-:Y:S02]  /*0210*/  VIADD R0, R3, 0x1 ;  /* 0x0000000103007836 */ /* 0x001fe40000000000 */
[----:B------:R-:W-:-:S03]  /*0220*/  IMAD.MOV.U32 R11, RZ, RZ, R3 ;  /* 0x000000ffff0b7224 */ /* 0x000fc600078e0003 */
[----:B------:R-:W-:-:S05]  /*0230*/  SHF.R.U32.HI R3, RZ, 0x1, R0 ;  /* 0x00000001ff037819 */ /* 0x000fca0000011600 */
[----:B------:R-:W-:-:S05]  /*0240*/  IMAD.IADD R0, R8, 0x1, R3 ;  /* 0x0000000108007824 */ /* 0x000fca00078e0203 */
[----:B------:R-:W-:-:S04]  /*0250*/  ISETP.GE.AND P0, PT, R0, R11, PT ;  /* 0x0000000b0000720c */ /* 0x000fc80003f06270 */
[----:B------:R-:W-:-:S13]  /*0260*/  ISETP.GE.OR P0, PT, R8, R3, P0 ;  /* 0x000000030800720c */ /* 0x000fda0000706670 */
[----:B------:R-:W-:Y:S01]  /*0270*/  @!P0 IMAD R0, R3, 0x4, R9 ;  /* 0x0000000403008824 */ /* 0x000fe200078e0209 */
[----:B------:R-:W-:Y:S05]  /*0280*/  @!P0 LDS R7, [R9] ;  /* 0x0000000009078984 */ /* 0x000fea0000000800 */
[----:B------:R-:W0:Y:S02]  /*0290*/  @!P0 LDS R0, [R0] ;  /* 0x0000000000008984 */ /* 0x000e240000000800 */
[----:B0-----:R-:W-:-:S05]  /*02a0*/  @!P0 FADD R10, R0, R7 ;  /* 0x00000007000a8221 */ /* 0x001fca0000000000 */
[----:B------:R1:W-:Y:S01]  /*02b0*/  @!P0 STS [R9], R10 ;  /* 0x0000000a09008388 */ /* 0x0003e20000000800 */
[----:B------:R-:W-:Y:S01]  /*02c0*/  BAR.SYNC.DEFER_BLOCKING 0x0 ;  /* 0x0000000000007b1d */ /* 0x000fe20000010000 */
[----:B------:R-:W-:-:S13]  /*02d0*/  ISETP.GT.U32.AND P0, PT, R11, 0x2, PT ;  /* 0x000000020b00780c */ /* 0x000fda0003f04070 */
[----:B-1----:R-:W-:Y:S05]  /*02e0*/  @P0 BRA `(.L_x_1) ;  /* 0xfffffffc00c80947 */ /* 0x002fea000383ffff */
.L_x_0:
[----:B------:R-:W-:Y:S01]  /*02f0*/  ULEA UR5, UR4, UR6, 0x2 ;  /* 0x0000000604057291 */ /* 0x000fe2000f8e10ff */
[----:B------:R-:W-:Y:S04]  /*0300*/  BSSY.RECONVERGENT B0, `(.L_x_2) ;  /* 0x0000010000007945 */ /* 0x000fe80003800200 */
[----:B------:R-:W-:Y:S07]  /*0310*/  @P1 BRA `(.L_x_3) ;  /* 0x0000000000381947 */ /* 0x000fee0003800000 */
[----:B0-----:R-:W0:Y:S01]  /*0320*/  LDS R0, [UR6] ;  /* 0x00000006ff007984 */ /* 0x001e220008000800 */
[----:B------:R-:W-:-:S04]  /*0330*/  I2FP.F32.U32 R3, UR4 ;  /* 0x0000000400037c45 */ /* 0x000fc80008201000 */
[----:B------:R-:W1:Y:S02]  /*0340*/  MUFU.RCP R10, R3 ;  /* 0x00000003000a7308 */ /* 0x000e640000001000 */
[----:B-1----:R-:W-:-:S04]  /*0350*/  FFMA R7, -R3, R10, 1 ;  /* 0x3f80000003077423 */ /* 0x002fc8000000010a */
[----:B------:R-:W-:Y:S02]  /*0360*/  FFMA R7, R10, R7, R10 ;  /* 0x000000070a077223 */ /* 0x000fe4000000000a */
[----:B0-----:R-:W0:Y:S02]  /*0370*/  FCHK P0, R0, R3 ;  /* 0x0000000300007302 */ /* 0x001e240000000000 */
[----:B------:R-:W-:-:S04]  /*0380*/  FFMA R10, R0, R7, RZ ;  /* 0x00000007000a7223 */ /* 0x000fc800000000ff */
[----:B------:R-:W-:-:S04]  /*0390*/  FFMA R11, -R3, R10, R0 ;  /* 0x0000000a030b7223 */ /* 0x000fc80000000100 */
[----:B------:R-:W-:Y:S01]  /*03a0*/  FFMA R7, R7, R11, R10 ;  /* 0x0000000b07077223 */ /* 0x000fe2000000000a */
[----:B0-----:R-:W-:Y:S06]  /*03b0*/  @!P0 BRA `(.L_x_4) ;  /* 0x00000000000c8947 */ /* 0x001fec0003800000 */
[----:B------:R-:W-:-:S07]  /*03c0*/  MOV R10, 0x3e0 ;  /* 0x000003e0000a7802 */ /* 0x000fce0000000f00 */
[----:B------:R-:W-:Y:S05]  /*03d0*/  CALL.REL.NOINC `($__internal_1_$__cuda_sm3x_div_rn_noftz_f32_slowpath) ;  /* 0x0000000800007944 */ /* 0x000fea0003c00000 */
[----:B------:R-:W-:-:S07]  /*03e0*/  IMAD.MOV.U32 R7, RZ, RZ, R0 ;  /* 0x000000ffff077224 */ /* 0x000fce00078e0000 */
.L_x_4:
[----:B------:R1:W-:Y:S02]  /*03f0*/  STS [UR5], R7 ;  /* 0x00000007ff007988 */ /* 0x0003e40008000805 */
.L_x_3:
[----:B------:R-:W-:Y:S05]  /*0400*/  BSYNC.RECONVERGENT B0 ;  /* 0x0000000000007941 */ /* 0x000fea0003800200 */
.L_x_2:
[----:B------:R-:W-:Y:S01]  /*0410*/  BAR.SYNC.DEFER_BLOCKING 0x0 ;  /* 0x0000000000007b1d */ /* 0x000fe20000010000 */
[----:B------:R-:W-:Y:S01]  /*0420*/  UISETP.GE.U32.AND UP0, UPT, UR4, 0x2, UPT ;  /* 0x000000020400788c */ /* 0x000fe2000bf06070 */
[----:B------:R-:W-:-:S04]  /*0430*/  ISETP.NE.AND P1, PT, R8, RZ, PT ;  /* 0x000000ff0800720c */ /* 0x000fc80003f25270 */
[----:B0-----:R-:W0:Y:S04]  /*0440*/  LDS R0, [R6] ;  /* 0x0000000006007984 */ /* 0x001e280000000800 */
[----:B-1----:R-:W1:Y:S01]  /*0450*/  LDS R7, [UR5] ;  /* 0x00000005ff077984 */ /* 0x002e620008000800 */
[----:B0-----:R-:W-:-:S05]  /*0460*/  I2FP.F32.S32 R0, R0 ;  /* 0x0000000000007245 */ /* 0x001fca0000201400 */
[----:B-1----:R-:W-:-:S04]  /*0470*/  FADD R0, -R7, R0 ;  /* 0x0000000007007221 */ /* 0x002fc80000000100 */
[----:B------:R-:W-:-:S05]  /*0480*/  FMUL R0, R0, R0 ;  /* 0x0000000000007220 */ /* 0x000fca0000400000 */
[----:B------:R0:W-:Y:S01]  /*0490*/  STS [R9], R0 ;  /* 0x0000000009007388 */ /* 0x0001e20000000800 */
[----:B------:R-:W-:Y:S06]  /*04a0*/  BAR.SYNC.DEFER_BLOCKING 0x0 ;  /* 0x0000000000007b1d */ /* 0x000fec0000010000 */
[----:B------:R-:W-:Y:S05]  /*04b0*/  BRA.U !UP0, `(.L_x_5) ;  /* 0x00000001083c7547 */ /* 0x000fea000b800000 */
[----:B------:R-:W-:-:S07]  /*04c0*/  MOV R3, UR4 ;  /* 0x0000000400037c02 */ /* 0x000fce0008000f00 */
.L_x_6:
        /* <DEDUP_REMOVED lines=14> */
.L_x_5:
[----:B------:R-:W-:Y:S04]  /*05b0*/  BSSY.RECONVERGENT B0, `(.L_x_7) ;  /* 0x000003f000007945 */ /* 0x000fe80003800200 */
[----:B------:R-:W-:Y:S05]  /*05c0*/  @P1 BRA `(.L_x_8) ;  /* 0x0000000000f41947 */ /* 0x000fea0003800000 */
[----:B------:R-:W1:Y:S01]  /*05d0*/  LDS R3, [UR6] ;  /* 0x00000006ff037984 */ /* 0x000e620008000800 */
[----:B------:R-:W-:-:S04]  /*05e0*/  I2FP.F32.U32 R10, UR4 ;  /* 0x00000004000a7c45 */ /* 0x000fc80008201000 */
[----:B0-----:R-:W0:Y:S02]  /*05f0*/  MUFU.RCP R9, R10 ;  /* 0x0000000a00097308 */ /* 0x001e240000001000 */
[----:B0-----:R-:W-:-:S04]  /*0600*/  FFMA R0, -R10, R9, 1 ;  /* 0x3f8000000a007423 */ /* 0x001fc80000000109 */
[----:B------:R-:W-:Y:S02]  /*0610*/  FFMA R0, R9, R0, R9 ;  /* 0x0000000009007223 */ /* 0x000fe40000000009 */
[----:B-1----:R-:W0:Y:S02]  /*0620*/  FCHK P0, R3, R10 ;  /* 0x0000000a03007302 */ /* 0x002e240000000000 */
[----:B------:R-:W-:-:S04]  /*0630*/  FFMA R8, R0, R3, RZ ;  /* 0x0000000300087223 */ /* 0x000fc800000000ff */
[----:B------:R-:W-:-:S04]  /*0640*/  FFMA R9, -R10, R8, R3 ;  /* 0x000000080a097223 */ /* 0x000fc80000000103 */
[----:B------:R-:W-:Y:S01]  /*0650*/  FFMA R0, R0, R9, R8 ;  /* 0x0000000900007223 */ /* 0x000fe20000000008 */
[----:B0-----:R-:W-:Y:S06]  /*0660*/  @!P0 BRA `(.L_x_9) ;  /* 0x0000000000108947 */ /* 0x001fec0003800000 */
[----:B------:R-:W-:Y:S01]  /*0670*/  IMAD.MOV.U32 R0, RZ, RZ, R3 ;  /* 0x000000ffff007224 */ /* 0x000fe200078e0003 */
[----:B------:R-:W-:Y:S02]  /*0680*/  MOV R3, R10 ;  /* 0x0000000a00037202 */ /* 0x000fe40000000f00 */
[----:B------:R-:W-:-:S07]  /*0690*/  MOV R10, 0x6b0 ;  /* 0x000006b0000a7802 */ /* 0x000fce0000000f00 */
[----:B------:R-:W-:Y:S05]  /*06a0*/  CALL.REL.NOINC `($__internal_1_$__cuda_sm3x_div_rn_noftz_f32_slowpath) ;  /* 0x00000004004c7944 */ /* 0x000fea0003c00000 */
.L_x_9:
[----:B------:R-:W-:Y:S01]  /*06b0*/  VIADD R3, R0, 0xf3000000 ;  /* 0xf300000000037836 */ /* 0x000fe20000000000 */
[----:B------:R0:W1:Y:S01]  /*06c0*/  MUFU.RSQ R9, R0 ;  /* 0x0000000000097308 */ /* 0x0000620000001400 */
[----:B------:R-:W-:Y:S03]  /*06d0*/  BSSY.RECONVERGENT B1, `(.L_x_10) ;  /* 0x000000b000017945 */ /* 0x000fe60003800200 */
[----:B------:R-:W-:-:S13]  /*06e0*/  ISETP.GT.U32.AND P0, PT, R3, 0x727fffff, PT ;  /* 0x727fffff0300780c */ /* 0x000fda0003f04070 */
[----:B01----:R-:W-:Y:S05]  /*06f0*/  @!P0 BRA `(.L_x_11) ;  /* 0x0000000000108947 */ /* 0x003fea0003800000 */
[----:B------:R-:W-:-:S07]  /*0700*/  MOV R12, 0x720 ;  /* 0x00000720000c7802 */ /* 0x000fce0000000f00 */
[----:B------:R-:W-:Y:S05]  /*0710*/  CALL.REL.NOINC `($__internal_0_$__cuda_sm20_sqrt_rn_f32_slowpath) ;  /* 0x0000000000d87944 */ /* 0x000fea0003c00000 */
[----:B------:R-:W-:Y:S01]  /*0720*/  IMAD.MOV.U32 R0, RZ, RZ, R3 ;  /* 0x000000ffff007224 */ /* 0x000fe200078e0003 */
[----:B------:R-:W-:Y:S06]  /*0730*/  BRA `(.L_x_12) ;  /* 0x0000000000107947 */ /* 0x000fec0003800000 */
.L_x_11:
[C---:B------:R-:W-:Y:S01]  /*0740*/  FMUL.FTZ R3, R9.reuse, R0 ;  /* 0x0000000009037220 */ /* 0x040fe20000410000 */
[----:B------:R-:W-:-:S03]  /*0750*/  FMUL.FTZ R8, R9, 0.5 ;  /* 0x3f00000009087820 */ /* 0x000fc60000410000 */
[----:B------:R-:W-:-:S04]  /*0760*/  FFMA R0, -R3, R3, R0 ;  /* 0x0000000303007223 */ /* 0x000fc80000000100 */
[----:B------:R-:W-:-:S07]  /*0770*/  FFMA R0, R0, R8, R3 ;  /* 0x0000000800007223 */ /* 0x000fce0000000003 */
.L_x_12:
[----:B------:R-:W-:Y:S05]  /*0780*/  BSYNC.RECONVERGENT B1 ;  /* 0x0000000000017941 */ /* 0x000fea0003800200 */
.L_x_10:
[----:B------:R-:W0:Y:S01]  /*0790*/  LDC R3, c[0x0][0x394] ;  /* 0x0000e500ff037b82 */ /* 0x000e220000000800 */
[----:B------:R1:W-:Y:S07]  /*07a0*/  STS [UR5+0x4], R0 ;  /* 0x00000400ff007988 */ /* 0x0003ee0008000805 */
[----:B------:R-:W2:Y:S01]  /*07b0*/  LDC R16, c[0x0][0x38c] ;  /* 0x0000e300ff107b82 */ /* 0x000ea20000000800 */
[----:B0-----:R-:W-:-:S04]  /*07c0*/  IABS R11, R3 ;  /* 0x00000003000b7213 */ /* 0x001fc80000000000 */
[----:B------:R-:W0:Y:S01]  /*07d0*/  I2F.RP R10, R11 ;  /* 0x0000000b000a7306 */ /* 0x000e220000209400 */
[----:B--2---:R-:W-:-:S07]  /*07e0*/  IABS R14, R16 ;  /* 0x00000010000e7213 */ /* 0x004fce0000000000 */
[----:B0-----:R-:W0:Y:S02]  /*07f0*/  MUFU.RCP R10, R10 ;  /* 0x0000000a000a7308 */ /* 0x001e240000001000 */
[----:B0-----:R-:W-:-:S06]  /*0800*/  VIADD R8, R10, 0xffffffe ;  /* 0x0ffffffe0a087836 */ /* 0x001fcc0000000000 */
[----:B------:R0:W2:Y:S02]  /*0810*/  F2I.FTZ.U32.TRUNC.NTZ R9, R8 ;  /* 0x0000000800097305 */ /* 0x0000a4000021f000 */
[----:B0-----:R-:W-:Y:S02]  /*0820*/  IMAD.MOV.U32 R8, RZ, RZ, RZ ;  /* 0x000000ffff087224 */ /* 0x001fe400078e00ff */
[----:B--2---:R-:W-:-:S04]  /*0830*/  IMAD.MOV R12, RZ, RZ, -R9 ;  /* 0x000000ffff0c7224 */ /* 0x004fc800078e0a09 */
[----:B------:R-:W-:-:S04]  /*0840*/  IMAD R13, R12, R11, RZ ;  /* 0x0000000b0c0d7224 */ /* 0x000fc800078e02ff */
[----:B------:R-:W-:-:S06]  /*0850*/  IMAD.HI.U32 R9, R9, R13, R8 ;  /* 0x0000000d09097227 */ /* 0x000fcc00078e0008 */
[----:B------:R-:W-:-:S05]  /*0860*/  IMAD.HI.U32 R12, R9, R14, RZ ;  /* 0x0000000e090c7227 */ /* 0x000fca00078e00ff */
[----:B------:R-:W-:-:S05]  /*0870*/  IADD3 R9, PT, PT, -R12, RZ, RZ ;  /* 0x000000ff0c097210 */ /* 0x000fca0007ffe1ff */
[----:B------:R-:W-:-:S05]  /*0880*/  IMAD R8, R11, R9, R14 ;  /* 0x000000090b087224 */ /* 0x000fca00078e020e */
[----:B------:R-:W-:-:S13]  /*0890*/  ISETP.GT.U32.AND P2, PT, R11, R8, PT ;  /* 0x000000080b00720c */ /* 0x000fda0003f44070 */
[----:B------:R-:W-:Y:S02]  /*08a0*/  @!P2 IMAD.IADD R8, R8, 0x1, -R11 ;  /* 0x000000010808a824 */ /* 0x000fe400078e0a0b */
[----:B------:R-:W-:Y:S01]  /*08b0*/  @!P2 VIADD R12, R12, 0x1 ;  /* 0x000000010c0ca836 */ /* 0x000fe20000000000 */
[----:B------:R-:W-:Y:S02]  /*08c0*/  ISETP.NE.AND P2, PT, R3, RZ, PT ;  /* 0x000000ff0300720c */ /* 0x000fe40003f45270 */
[----:B------:R-:W-:Y:S02]  /*08d0*/  ISETP.GE.U32.AND P0, PT, R8, R11, PT ;  /* 0x0000000b0800720c */ /* 0x000fe40003f06070 */
[----:B------:R-:W-:Y:S01]  /*08e0*/  LOP3.LUT R8, R16, R3, RZ, 0x3c, !PT ;  /* 0x0000000310087212 */ /* 0x000fe200078e3cff */
[----:B------:R-:W0:Y:S03]  /*08f0*/  LDC.64 R10, c[0x0][0x3a0] ;  /* 0x0000e800ff0a7b82 */ /* 0x000e260000000a00 */
[----:B------:R-:W-:-:S05]  /*0900*/  ISETP.GE.AND P1, PT, R8, RZ, PT ;  /* 0x000000ff0800720c */ /* 0x000fca0003f26270 */
[----:B------:R-:W2:Y:S02]  /*0910*/  LDC.64 R8, c[0x0][0x398] ;  /* 0x0000e600ff087b82 */ /* 0x000ea40000000a00 */
[----:B------:R-:W-:-:S06]  /*0920*/  @P0 VIADD R12, R12, 0x1 ;  /* 0x000000010c0c0836 */ /* 0x000fcc0000000000 */
[----:B------:R-:W-:Y:S01]  /*0930*/  @!P1 IMAD.MOV R12, RZ, RZ, -R12 ;  /* 0x000000ffff0c9224 */ /* 0x000fe200078e0a0c */
[----:B------:R-:W-:-:S05]  /*0940*/  @!P2 LOP3.LUT R12, RZ, R3, RZ, 0x33, !PT ;  /* 0x00000003ff0ca212 */ /* 0x000fca00078e33ff */
[----:B------:R-:W-:-:S04]  /*0950*/  IMAD R3, R12, R5, R4 ;  /* 0x000000050c037224 */ /* 0x000fc800078e0204 */
[----:B--2---:R-:W-:-:S04]  /*0960*/  IMAD.WIDE R4, R3, 0x4, R8 ;  /* 0x0000000403047825 */ /* 0x004fc800078e0208 */
[----:B0-----:R-:W-:Y:S01]  /*0970*/  IMAD.WIDE R8, R3, 0x4, R10 ;  /* 0x0000000403087825 */ /* 0x001fe200078e020a */
[----:B------:R1:W-:Y:S04]  /*0980*/  STG.E desc[UR10][R4.64], R7 ;  /* 0x0000000704007986 */ /* 0x0003e8000c10190a */
[----:B------:R1:W-:Y:S02]  /*0990*/  STG.E desc[UR10][R8.64], R0 ;  /* 0x0000000008007986 */ /* 0x0003e4000c10190a */
.L_x_8:
[----:B------:R-:W-:Y:S05]  /*09a0*/  BSYNC.RECONVERGENT B0 ;  /* 0x0000000000007941 */ /* 0x000fea0003800200 */
.L_x_7:
[----:B------:R-:W-:Y:S06]  /*09b0*/  BAR.SYNC.DEFER_BLOCKING 0x0 ;  /* 0x0000000000007b1d */ /* 0x000fec0000010000 */
[----:B------:R-:W2:Y:S01]  /*09c0*/  LDCU UR7, c[0x0][0x3b0] ;  /* 0x00007600ff0777ac */ /* 0x000ea20008000800 */
[----:B------:R-:W3:Y:S01]  /*09d0*/  LDCU.64 UR8, c[0x0][0x3a8] ;  /* 0x00007500ff0877ac */ /* 0x000ee20008000a00 */
[----:B01----:R-:W2:Y:S04]  /*09e0*/  LDS R0, [UR5+0x4] ;  /* 0x00000405ff007984 */ /* 0x003ea80008000800 */
[----:B------:R-:W0:Y:S01]  /*09f0*/  LDS R6, [R6] ;  /* 0x0000000006067984 */ /* 0x000e220000000800 */
[----:B---3--:R-:W-:-:S04]  /*0a00*/  IADD3 R4, P1, PT, R2, UR8, RZ ;  /* 0x0000000802047c10 */ /* 0x008fc8000ff3e0ff */
[----:B------:R-:W-:Y:S01]  /*0a10*/  LEA.HI.X.SX32 R5, R2, UR9, 0x1, P1 ;  /* 0x0000000902057c11 */ /* 0x000fe200088f0eff */
[----:B--2---:R-:W-:Y:S01]  /*0a20*/  FFMA R0, R0, UR7, R7 ;  /* 0x0000000700007c23 */ /* 0x004fe20008000007 */
[----:B0-----:R-:W-:-:S04]  /*0a30*/  I2FP.F32.S32 R3, R6 ;  /* 0x0000000600037245 */ /* 0x001fc80000201400 */
[----:B------:R-:W-:-:S04]  /*0a40*/  FSETP.GEU.AND P0, PT, R0, R3, PT ;  /* 0x000000030000720b */ /* 0x000fc80003f0e000 */
[----:B------:R-:W-:-:S05]  /*0a50*/  SEL R3, RZ, 0x1, P0 ;  /* 0x00000001ff037807 */ /* 0x000fca0000000000 */
[----:B------:R-:W-:Y:S01]  /*0a60*/  STG.E.U8 desc[UR10][R4.64], R3 ;  /* 0x0000000304007986 */ /* 0x000fe2000c10110a */
[----:B------:R-:W-:Y:S05]  /*0a70*/  EXIT ;  /* 0x000000000000794d */ /* 0x000fea0003800000 */
        .weak           $__internal_0_$__cuda_sm20_sqrt_rn_f32_slowpath
        .type           $__internal_0_$__cuda_sm20_sqrt_rn_f32_slowpath,@function
        .size           $__internal_0_$__cuda_sm20_sqrt_rn_f32_slowpath,($__internal_1_$__cuda_sm3x_div_rn_noftz_f32_slowpath - $__internal_0_$__cuda_sm20_sqrt_rn_f32_slowpath)
$__internal_0_$__cuda_sm20_sqrt_rn_f32_slowpath:
[----:B------:R-:W-:-:S13]  /*0a80*/  LOP3.LUT P0, RZ, R0, 0x7fffffff, RZ, 0xc0, !PT ;  /* 0x7fffffff00ff7812 */ /* 0x000fda000780c0ff */
[----:B------:R-:W-:Y:S01]  /*0a90*/  @!P0 IMAD.MOV.U32 R3, RZ, RZ, R0 ;  /* 0x000000ffff038224 */ /* 0x000fe200078e0000 */
[----:B------:R-:W-:Y:S06]  /*0aa0*/  @!P0 BRA `(.L_x_13) ;  /* 0x0000000000408947 */ /* 0x000fec0003800000 */
[----:B------:R-:W-:-:S13]  /*0ab0*/  FSETP.GEU.FTZ.AND P0, PT, R0, RZ, PT ;  /* 0x000000ff0000720b */ /* 0x000fda0003f1e000 */
[----:B------:R-:W-:Y:S01]  /*0ac0*/  @!P0 MOV R3, 0x7fffffff ;  /* 0x7fffffff00038802 */ /* 0x000fe20000000f00 */
[----:B------:R-:W-:Y:S06]  /*0ad0*/  @!P0 BRA `(.L_x_13) ;  /* 0x0000000000348947 */ /* 0x000fec0003800000 */
[----:B------:R-:W-:-:S13]  /*0ae0*/  FSETP.GTU.FTZ.AND P0, PT, |R0|, +INF , PT ;  /* 0x7f8000000000780b */ /* 0x000fda0003f1c200 */
[----:B------:R-:W-:Y:S01]  /*0af0*/  @P0 FADD.FTZ R3, R0, 1 ;  /* 0x3f80000000030421 */ /* 0x000fe20000010000 */
[----:B------:R-:W-:Y:S06]  /*0b00*/  @P0 BRA `(.L_x_13) ;  /* 0x0000000000280947 */ /* 0x000fec0003800000 */
[----:B------:R-:W-:-:S13]  /*0b10*/  FSETP.NEU.FTZ.AND P0, PT, |R0|, +INF , PT ;  /* 0x7f8000000000780b */ /* 0x000fda0003f1d200 */
[----:B------:R-:W-:-:S04]  /*0b20*/  @P0 FFMA R8, R0, 1.84467440737095516160e+19, RZ ;  /* 0x5f80000000080823 */ /* 0x000fc800000000ff */
[----:B------:R-:W0:Y:S02]  /*0b30*/  @P0 MUFU.RSQ R3, R8 ;  /* 0x0000000800030308 */ /* 0x000e240000001400 */
[----:B0-----:R-:W-:Y:S01]  /*0b40*/  @P0 FMUL.FTZ R9, R8, R3 ;  /* 0x0000000308090220 */ /* 0x001fe20000410000 */
[----:B------:R-:W-:Y:S01]  /*0b50*/  @P0 FMUL.FTZ R11, R3, 0.5 ;  /* 0x3f000000030b0820 */ /* 0x000fe20000410000 */
[----:B------:R-:W-:Y:S02]  /*0b60*/  @!P0 IMAD.MOV.U32 R3, RZ, RZ, R0 ;  /* 0x000000ffff038224 */ /* 0x000fe400078e0000 */
[----:B------:R-:W-:-:S04]  /*0b70*/  @P0 FADD.FTZ R10, -R9, -RZ ;  /* 0x800000ff090a0221 */ /* 0x000fc80000010100 */
[----:B------:R-:W-:-:S04]  /*0b80*/  @P0 FFMA R10, R9, R10, R8 ;  /* 0x0000000a090a0223 */ /* 0x000fc80000000008 */
[----:B------:R-:W-:-:S04]  /*0b90*/  @P0 FFMA R10, R10, R11, R9 ;  /* 0x0000000b0a0a0223 */ /* 0x000fc80000000009 */
[----:B------:R-:W-:-:S07]  /*0ba0*/  @P0 FMUL.FTZ R3, R10, 2.3283064365386962891e-10 ;  /* 0x2f8000000a030820 */ /* 0x000fce0000410000 */
.L_x_13:
[----:B------:R-:W-:Y:S02]  /*0bb0*/  IMAD.MOV.U32 R8, RZ, RZ, R12 ;  /* 0x000000ffff087224 */ /* 0x000fe400078e000c */
[----:B------:R-:W-:-:S04]  /*0bc0*/  IMAD.MOV.U32 R9, RZ, RZ, 0x0 ;  /* 0x00000000ff097424 */ /* 0x000fc800078e00ff */
[----:B------:R-:W-:Y:S05]  /*0bd0*/  RET.REL.NODEC R8 `(_Z27region_hotspot_stats_kernelPKiiiiiPfS1_Phf) ;  /* 0xfffffff408087950 */ /* 0x000fea0003c3ffff */
        .weak           $__internal_1_$__cuda_sm3x_div_rn_noftz_f32_slowpath
        .type           $__internal_1_$__cuda_sm3x_div_rn_noftz_f32_slowpath,@function
        .size           $__internal_1_$__cuda_sm3x_div_rn_noftz_f32_slowpath,(.L_x_27 - $__internal_1_$__cuda_sm3x_div_rn_noftz_f32_slowpath)
$__internal_1_$__cuda_sm3x_div_rn_noftz_f32_slowpath:
[----:B------:R-:W-:Y:S01]  /*0be0*/  SHF.R.U32.HI R12, RZ, 0x17, R3 ;  /* 0x00000017ff0c7819 */ /* 0x000fe20000011603 */
[----:B------:R-:W-:Y:S01]  /*0bf0*/  BSSY.RECONVERGENT B1, `(.L_x_14) ;  /* 0x0000062000017945 */ /* 0x000fe20003800200 */
[----:B------:R-:W-:Y:S02]  /*0c00*/  SHF.R.U32.HI R11, RZ, 0x17, R0 ;  /* 0x00000017ff0b7819 */ /* 0x000fe40000011600 */
[----:B------:R-:W-:Y:S02]  /*0c10*/  LOP3.LUT R12, R12, 0xff, RZ, 0xc0, !PT ;  /* 0x000000ff0c0c7812 */ /* 0x000fe400078ec0ff */
[----:B------:R-:W-:-:S03]  /*0c20*/  LOP3.LUT R16, R11, 0xff, RZ, 0xc0, !PT ;  /* 0x000000ff0b107812 */ /* 0x000fc600078ec0ff */
[----:B------:R-:W-:Y:S02]  /*0c30*/  VIADD R14, R12, 0xffffffff ;  /* 0xffffffff0c0e7836 */ /* 0x000fe40000000000 */
[----:B------:R-:W-:-:S03]  /*0c40*/  VIADD R13, R16, 0xffffffff ;  /* 0xffffffff100d7836 */ /* 0x000fc60000000000 */
[----:B------:R-:W-:-:S04]  /*0c50*/  ISETP.GT.U32.AND P0, PT, R14, 0xfd, PT ;  /* 0x000000fd0e00780c */ /* 0x000fc80003f04070 */
[----:B------:R-:W-:-:S13]  /*0c60*/  ISETP.GT.U32.OR P0, PT, R13, 0xfd, P0 ;  /* 0x000000fd0d00780c */ /* 0x000fda0000704470 */
[----:B------:R-:W-:Y:S01]  /*0c70*/  @!P0 MOV R11, RZ ;  /* 0x000000ff000b8202 */ /* 0x000fe20000000f00 */
[----:B------:R-:W-:Y:S06]  /*0c80*/  @!P0 BRA `(.L_x_15) ;  /* 0x00000000005c8947 */ /* 0x000fec0003800000 */
[----:B------:R-:W-:Y:S02]  /*0c90*/  FSETP.GTU.FTZ.AND P0, PT, |R0|, +INF , PT ;  /* 0x7f8000000000780b */ /* 0x000fe40003f1c200 */
[----:B------:R-:W-:-:S04]  /*0ca0*/  FSETP.GTU.FTZ.AND P1, PT, |R3|, +INF , PT ;  /* 0x7f8000000300780b */ /* 0x000fc80003f3c200 */
[----:B------:R-:W-:-:S13]  /*0cb0*/  PLOP3.LUT P0, PT, P0, P1, PT, 0xf8, 0x8f ;  /* 0x00000000008f781c */ /* 0x000fda0000703f70 */
[----:B------:R-:W-:Y:S05]  /*0cc0*/  @P0 BRA `(.L_x_16) ;  /* 0x00000004004c0947 */ /* 0x000fea0003800000 */
[----:B------:R-:W-:-:S13]  /*0cd0*/  LOP3.LUT P0, RZ, R3, 0x7fffffff, R0, 0xc8, !PT ;  /* 0x7fffffff03ff7812 */ /* 0x000fda000780c800 */
[----:B------:R-:W-:Y:S05]  /*0ce0*/  @!P0 BRA `(.L_x_17) ;  /* 0x00000004003c8947 */ /* 0x000fea0003800000 */
[C---:B------:R-:W-:Y:S02]  /*0cf0*/  FSETP.NEU.FTZ.AND P2, PT, |R0|.reuse, +INF , PT ;  /* 0x7f8000000000780b */ /* 0x040fe40003f5d200 */
[----:B------:R-:W-:Y:S02]  /*0d00*/  FSETP.NEU.FTZ.AND P1, PT, |R3|, +INF , PT ;  /* 0x7f8000000300780b */ /* 0x000fe40003f3d200 */
[----:B------:R-:W-:-:S11]  /*0d10*/  FSETP.NEU.FTZ.AND P0, PT, |R0|, +INF , PT ;  /* 0x7f8000000000780b */ /* 0x000fd60003f1d200 */
[----:B------:R-:W-:Y:S05]  /*0d20*/  @!P1 BRA !P2, `(.L_x_17) ;  /* 0x00000004002c9947 */ /* 0x000fea0005000000 */
[----:B------:R-:W-:-:S04]  /*0d30*/  LOP3.LUT P2, RZ, R0, 0x7fffffff, RZ, 0xc0, !PT ;  /* 0x7fffffff00ff7812 */ /* 0x000fc8000784c0ff */
[----:B------:R-:W-:-:S13]  /*0d40*/  PLOP3.LUT P1, PT, P1, P2, PT, 0x2f, 0xf2 ;  /* 0x0000000000f2781c */ /* 0x000fda0000f24577 */
[----:B------:R-:W-:Y:S05]  /*0d50*/  @P1 BRA `(.L_x_18) ;  /* 0x0000000400181947 */ /* 0x000fea0003800000 */
[----:B------:R-:W-:-:S04]  /*0d60*/  LOP3.LUT P1, RZ, R3, 0x7fffffff, RZ, 0xc0, !PT ;  /* 0x7fffffff03ff7812 */ /* 0x000fc8000782c0ff */
[----:B------:R-:W-:-:S13]  /*0d70*/  PLOP3.LUT P0, PT, P0, P1, PT, 0x2f, 0xf2 ;  /* 0x0000000000f2781c */ /* 0x000fda0000702577 */
[----:B------:R-:W-:Y:S05]  /*0d80*/  @P0 BRA `(.L_x_19) ;  /* 0x0000000400000947 */ /* 0x000fea0003800000 */
[----:B------:R-:W-:Y:S02]  /*0d90*/  ISETP.GE.AND P0, PT, R13, RZ, PT ;  /* 0x000000ff0d00720c */ /* 0x000fe40003f06270 */
[----:B------:R-:W-:-:S11]  /*0da0*/  ISETP.GE.AND P1, PT, R14, RZ, PT ;  /* 0x000000ff0e00720c */ /* 0x000fd60003f26270 */
[----:B------:R-:W-:Y:S02]  /*0db0*/  @P0 IMAD.MOV.U32 R11, RZ, RZ, RZ ;  /* 0x000000ffff0b0224 */ /* 0x000fe400078e00ff */
[----:B------:R-:W-:Y:S01]  /*0dc0*/  @!P0 FFMA R0, R0, 1.84467440737095516160e+19, RZ ;  /* 0x5f80000000008823 */ /* 0x000fe200000000ff */
[----:B------:R-:W-:Y:S02]  /*0dd0*/  @!P0 IMAD.MOV.U32 R11, RZ, RZ, -0x40 ;  /* 0xffffffc0ff0b8424 */ /* 0x000fe400078e00ff */
[----:B------:R-:W-:Y:S02]  /*0de0*/  @!P1 FFMA R3, R3, 1.84467440737095516160e+19, RZ ;  /* 0x5f80000003039823 */ /* 0x000fe400000000ff */
[----:B------:R-:W-:-:S07]  /*0df0*/  @!P1 VIADD R11, R11, 0x40 ;  /* 0x000000400b0b9836 */ /* 0x000fce0000000000 */
.L_x_15:
[----:B------:R-:W-:Y:S01]  /*0e00*/  LEA R14, R12, 0xc0800000, 0x17 ;  /* 0xc08000000c0e7811 */ /* 0x000fe200078eb8ff */
[----:B------:R-:W-:Y:S04]  /*0e10*/  BSSY.RECONVERGENT B2, `(.L_x_20) ;  /* 0x0000036000027945 */ /* 0x000fe80003800200 */
[----:B------:R-:W-:Y:S01]  /*0e20*/  IMAD.IADD R14, R3, 0x1, -R14 ;  /* 0x00000001030e7824 */ /* 0x000fe200078e0a0e */
[----:B------:R-:W-:-:S03]  /*0e30*/  IADD3 R3, PT, PT, R16, -0x7f, RZ ;  /* 0xffffff8110037810 */ /* 0x000fc60007ffe0ff */
[----:B------:R-:W0:Y:S01]  /*0e40*/  MUFU.RCP R13, R14 ;  /* 0x0000000e000d7308 */ /* 0x000e220000001000 */
[----:B------:R-:W-:Y:S01]  /*0e50*/  FADD.FTZ R15, -R14, -RZ ;  /* 0x800000ff0e0f7221 */ /* 0x000fe20000010100 */
[C---:B------:R-:W-:Y:S01]  /*0e60*/  IMAD R0, R3.reuse, -0x800000, R0 ;  /* 0xff80000003007824 */ /* 0x040fe200078e0200 */
[----:B------:R-:W-:-:S05]  /*0e70*/  IADD3 R12, PT, PT, R3, 0x7f, -R12 ;  /* 0x0000007f030c7810 */ /* 0x000fca0007ffe80c */
[----:B------:R-:W-:Y:S02]  /*0e80*/  IMAD.IADD R12, R12, 0x1, R11 ;  /* 0x000000010c0c7824 */ /* 0x000fe400078e020b */
[----:B0-----:R-:W-:-:S04]  /*0e90*/  FFMA R16, R13, R15, 1 ;  /* 0x3f8000000d107423 */ /* 0x001fc8000000000f */
[----:B------:R-:W-:-:S04]  /*0ea0*/  FFMA R18, R13, R16, R13 ;  /* 0x000000100d127223 */ /* 0x000fc8000000000d */
[----:B------:R-:W-:-:S04]  /*0eb0*/  FFMA R13, R0, R18, RZ ;  /* 0x00000012000d7223 */ /* 0x000fc800000000ff */
[----:B------:R-:W-:-:S04]  /*0ec0*/  FFMA R16, R15, R13, R0 ;  /* 0x0000000d0f107223 */ /* 0x000fc80000000000 */
[----:B------:R-:W-:-:S04]  /*0ed0*/  FFMA R13, R18, R16, R13 ;  /* 0x00000010120d7223 */ /* 0x000fc8000000000d */
[----:B------:R-:W-:-:S04]  /*0ee0*/  FFMA R16, R15, R13, R0 ;  /* 0x0000000d0f107223 */ /* 0x000fc80000000000 */
[----:B------:R-:W-:-:S05]  /*0ef0*/  FFMA R0, R18, R16, R13 ;  /* 0x0000001012007223 */ /* 0x000fca000000000d */
[----:B------:R-:W-:-:S04]  /*0f00*/  SHF.R.U32.HI R3, RZ, 0x17, R0 ;  /* 0x00000017ff037819 */ /* 0x000fc80000011600 */
[----:B------:R-:W-:-:S05]  /*0f10*/  LOP3.LUT R3, R3, 0xff, RZ, 0xc0, !PT ;  /* 0x000000ff03037812 */ /* 0x000fca00078ec0ff */
[----:B------:R-:W-:-:S04]  /*0f20*/  IMAD.IADD R15, R3, 0x1, R12 ;  /* 0x00000001030f7824 */ /* 0x000fc800078e020c */
[----:B------:R-:W-:-:S05]  /*0f30*/  VIADD R3, R15, 0xffffffff ;  /* 0xffffffff0f037836 */ /* 0x000fca0000000000 */
[----:B------:R-:W-:-:S13]  /*0f40*/  ISETP.GE.U32.AND P0, PT, R3, 0xfe, PT ;  /* 0x000000fe0300780c */ /* 0x000fda0003f06070 */
[----:B------:R-:W-:Y:S05]  /*0f50*/  @!P0 BRA `(.L_x_21) ;  /* 0x0000000000808947 */ /* 0x000fea0003800000 */
[----:B------:R-:W-:-:S13]  /*0f60*/  ISETP.GT.AND P0, PT, R15, 0xfe, PT ;  /* 0x000000fe0f00780c */ /* 0x000fda0003f04270 */
[----:B------:R-:W-:Y:S05]  /*0f70*/  @P0 BRA `(.L_x_22) ;  /* 0x00000000006c0947 */ /* 0x000fea0003800000 */
[----:B------:R-:W-:-:S13]  /*0f80*/  ISETP.GE.AND P0, PT, R15, 0x1, PT ;  /* 0x000000010f00780c */ /* 0x000fda0003f06270 */
[----:B------:R-:W-:Y:S05]  /*0f90*/  @P0 BRA `(.L_x_23) ;  /* 0x0000000000740947 */ /* 0x000fea0003800000 */
[----:B------:R-:W-:Y:S02]  /*0fa0*/  ISETP.GE.AND P0, PT, R15, -0x18, PT ;  /* 0xffffffe80f00780c */ /* 0x000fe40003f06270 */
[----:B------:R-:W-:-:S11]  /*0fb0*/  LOP3.LUT R0, R0, 0x80000000, RZ, 0xc0, !PT ;  /* 0x8000000000007812 */ /* 0x000fd600078ec0ff */
[----:B------:R-:W-:Y:S05]  /*0fc0*/  @!P0 BRA `(.L_x_23) ;  /* 0x0000000000688947 */ /* 0x000fea0003800000 */
[CCC-:B------:R-:W-:Y:S01]  /*0fd0*/  FFMA.RZ R3, R18.reuse, R16.reuse, R13.reuse ;  /* 0x0000001012037223 */ /* 0x1c0fe2000000c00d */
[C---:B------:R-:W-:Y:S02]  /*0fe0*/  VIADD R14, R15.reuse, 0x20 ;  /* 0x000000200f0e7836 */ /* 0x040fe40000000000 */
[CCC-:B------:R-:W-:Y:S01]  /*0ff0*/  FFMA.RM R12, R18.reuse, R16.reuse, R13.reuse ;  /* 0x00000010120c7223 */ /* 0x1c0fe2000000400d */
[----:B------:R-:W-:Y:S02]  /*1000*/  ISETP.NE.AND P2, PT, R15, RZ, PT ;  /* 0x000000ff0f00720c */ /* 0x000fe40003f45270 */
[----:B------:R-:W-:Y:S01]  /*1010*/  LOP3.LUT R11, R3, 0x7fffff, RZ, 0xc0, !PT ;  /* 0x007fffff030b7812 */ /* 0x000fe200078ec0ff */
[----:B------:R-:W-:Y:S01]  /*1020*/  FFMA.RP R3, R18, R16, R13 ;  /* 0x0000001012037223 */ /* 0x000fe2000000800d */
[----:B------:R-:W-:Y:S02]  /*1030*/  ISETP.NE.AND P1, PT, R15, RZ, PT ;  /* 0x000000ff0f00720c */ /* 0x000fe40003f25270 */
[----:B------:R-:W-:-:S02]  /*1040*/  LOP3.LUT R11, R11, 0x800000, RZ, 0xfc, !PT ;  /* 0x008000000b0b7812 */ /* 0x000fc400078efcff */
[----:B------:R-:W-:Y:S02]  /*1050*/  IADD3 R13, PT, PT, -R15, RZ, RZ ;  /* 0x000000ff0f0d7210 */ /* 0x000fe40007ffe1ff */
[----:B------:R-:W-:Y:S02]  /*1060*/  SHF.L.U32 R14, R11, R14, RZ ;  /* 0x0000000e0b0e7219 */ /* 0x000fe400000006ff */
[----:B------:R-:W-:Y:S02]  /*1070*/  FSETP.NEU.FTZ.AND P0, PT, R3, R12, PT ;  /* 0x0000000c0300720b */ /* 0x000fe40003f1d000 */
[----:B------:R-:W-:Y:S02]  /*1080*/  SEL R12, R13, RZ, P2 ;  /* 0x000000ff0d0c7207 */ /* 0x000fe40001000000 */
[----:B------:R-:W-:Y:S02]  /*1090*/  ISETP.NE.AND P1, PT, R14, RZ, P1 ;  /* 0x000000ff0e00720c */ /* 0x000fe40000f25270 */
[----:B------:R-:W-:-:S02]  /*10a0*/  SHF.R.U32.HI R12, RZ, R12, R11 ;  /* 0x0000000cff0c7219 */ /* 0x000fc4000001160b */
[----:B------:R-:W-:Y:S02]  /*10b0*/  PLOP3.LUT P0, PT, P0, P1, PT, 0xf8, 0x8f ;  /* 0x00000000008f781c */ /* 0x000fe40000703f70 */
[----:B------:R-:W-:Y:S02]  /*10c0*/  SHF.R.U32.HI R14, RZ, 0x1, R12 ;  /* 0x00000001ff0e7819 */ /* 0x000fe4000001160c */
[----:B------:R-:W-:-:S04]  /*10d0*/  SEL R3, RZ, 0x1, !P0 ;  /* 0x00000001ff037807 */ /* 0x000fc80004000000 */
[----:B------:R-:W-:-:S04]  /*10e0*/  LOP3.LUT R3, R3, 0x1, R14, 0xf8, !PT ;  /* 0x0000000103037812 */ /* 0x000fc800078ef80e */
[----:B------:R-:W-:-:S05]  /*10f0*/  LOP3.LUT R3, R3, R12, RZ, 0xc0, !PT ;  /* 0x0000000c03037212 */ /* 0x000fca00078ec0ff */
[----:B------:R-:W-:-:S05]  /*1100*/  IMAD.IADD R3, R14, 0x1, R3 ;  /* 0x000000010e037824 */ /* 0x000fca00078e0203 */
[----:B------:R-:W-:Y:S01]  /*1110*/  LOP3.LUT R0, R3, R0, RZ, 0xfc, !PT ;  /* 0x0000000003007212 */ /* 0x000fe200078efcff */
[----:B------:R-:W-:Y:S06]  /*1120*/  BRA `(.L_x_23) ;  /* 0x0000000000107947 */ /* 0x000fec0003800000 */
.L_x_22:
[----:B------:R-:W-:-:S04]  /*1130*/  LOP3.LUT R0, R0, 0x80000000, RZ, 0xc0, !PT ;  /* 0x8000000000007812 */ /* 0x000fc800078ec0ff */
[----:B------:R-:W-:Y:S01]  /*1140*/  LOP3.LUT R0, R0, 0x7f800000, RZ, 0xfc, !PT ;  /* 0x7f80000000007812 */ /* 0x000fe200078efcff */
[----:B------:R-:W-:Y:S06]  /*1150*/  BRA `(.L_x_23) ;  /* 0x0000000000047947 */ /* 0x000fec0003800000 */
.L_x_21:
[----:B------:R-:W-:-:S07]  /*1160*/  IMAD R0, R12, 0x800000, R0 ;  /* 0x008000000c007824 */ /* 0x000fce00078e0200 */
.L_x_23:
[----:B------:R-:W-:Y:S05]  /*1170*/  BSYNC.RECONVERGENT B2 ;  /* 0x0000000000027941 */ /* 0x000fea0003800200 */
.L_x_20:
[----:B------:R-:W-:Y:S05]  /*1180*/  BRA `(.L_x_24) ;  /* 0x0000000000207947 */ /* 0x000fea0003800000 */
.L_x_19:
[----:B------:R-:W-:-:S04]  /*1190*/  LOP3.LUT R0, R3, 0x80000000, R0, 0x48, !PT ;  /* 0x8000000003007812 */ /* 0x000fc800078e4800 */
[----:B------:R-:W-:Y:S01]  /*11a0*/  LOP3.LUT R0, R0, 0x7f800000, RZ, 0xfc, !PT ;  /* 0x7f80000000007812 */ /* 0x000fe200078efcff */
[----:B------:R-:W-:Y:S06]  /*11b0*/  BRA `(.L_x_24) ;  /* 0x0000000000147947 */ /* 0x000fec0003800000 */
.L_x_18:
[----:B------:R-:W-:Y:S01]  /*11c0*/  LOP3.LUT R0, R3, 0x80000000, R0, 0x48, !PT ;  /* 0x8000000003007812 */ /* 0x000fe200078e4800 */
[----:B------:R-:W-:Y:S06]  /*11d0*/  BRA `(.L_x_24) ;  /* 0x00000000000c7947 */ /* 0x000fec0003800000 */
.L_x_17:
[----:B------:R-:W0:Y:S01]  /*11e0*/  MUFU.RSQ R0, -QNAN ;  /* 0xffc0000000007908 */ /* 0x000e220000001400 */
[----:B------:R-:W-:Y:S05]  /*11f0*/  BRA `(.L_x_24) ;  /* 0x0000000000047947 */ /* 0x000fea0003800000 */
.L_x_16:
[----:B------:R-:W-:-:S07]  /*1200*/  FADD.FTZ R0, R0, R3 ;  /* 0x0000000300007221 */ /* 0x000fce0000010000 */
.L_x_24:
[----:B------:R-:W-:Y:S05]  /*1210*/  BSYNC.RECONVERGENT B1 ;  /* 0x0000000000017941 */ /* 0x000fea0003800200 */
.L_x_14:
[----:B------:R-:W-:-:S04]  /*1220*/  IMAD.MOV.U32 R11, RZ, RZ, 0x0 ;  /* 0x00000000ff0b7424 */ /* 0x000fc800078e00ff */
[----:B0-----:R-:W-:Y:S05]  /*1230*/  RET.REL.NODEC R10 `(_Z27region_hotspot_stats_kernelPKiiiiiPfS1_Phf) ;  /* 0xffffffec0a707950 */ /* 0x001fea0003c3ffff */
.L_x_25:
[----:B------:R-:W-:-:S00]  /*1240*/  BRA `(.L_x_25) ;  /* 0xfffffffc00fc7947 */ /* 0x000fc0000383ffff */
[----:B------:R-:W-:-:S00]  /*1250*/  NOP ;  /* 0x0000000000007918 */ /* 0x000fc00000000000 */
        /* <DEDUP_REMOVED lines=10> */
.L_x_27:


//--------------------- .nv.shared._Z27region_hotspot_stats_kernelPKiiiiiPfS1_Phf --------------------------
	.section	.nv.shared._Z27region_hotspot_stats_kernelPKiiiiiPfS1_Phf,"aw",@nobits
	.sectionflags	@""
	.align	16
	.zero		1024


//--------------------- .nv.shared.reserved.0     --------------------------
	.section	.nv.shared.reserved.0,"aw",@nobits
	.weak		__nv_reservedSMEM_offset_0_alias
	.size		__nv_reservedSMEM_offset_0_alias, 0, 64
	.other		__nv_reservedSMEM_offset_0_alias,@"STO_CUDA_RESERVED_SHARED STV_DEFAULT"
__nv_reservedSMEM_offset_0_alias:
	.zero		0
	.zero		64


//--------------------- .nv.constant0._Z27region_hotspot_stats_kernelPKiiiiiPfS1_Phf --------------------------
	.section	.nv.constant0._Z27region_hotspot_stats_kernelPKiiiiiPfS1_Phf,"a",@progbits
	.sectionflags	@""
	.align	4
.nv.constant0._Z27region_hotspot_stats_kernelPKiiiiiPfS1_Phf:
	.zero		948


//--------------------- SYMBOLS --------------------------

	.type		.nv.reservedSmem.offset0,@object
	.size		.nv.reservedSmem.offset0,0x4
	.type		.nv.reservedSmem.cap,@object
	.size		.nv.reservedSmem.cap,0x4
